	.headerflags	@"EF_CUDA_TEXMODE_UNIFIED EF_CUDA_64BIT_ADDRESS EF_CUDA_ACCELERATORS EF_CUDA_SM90 EF_CUDA_VIRTUAL_SM(EF_CUDA_SM90)"
	.elftype	@"ET_EXEC"


//--------------------- .nv.info                  --------------------------
	.section	.nv.info,"",@"SHT_CUDA_INFO"
	.align	4


	//----- nvinfo : EIATTR_REGCOUNT
	.align		4
        /*0000*/ 	.byte	0x04, 0x2f
        /*0002*/ 	.short	(.L_3 - .L_2)
	.align		4
.L_2:
        /*0004*/ 	.word	index@(triton_poi_fused__native_batch_norm_legit_no_training_convolution_relu_49)
        /*0008*/ 	.word	0x00000013


	//----- nvinfo : EIATTR_MIN_STACK_SIZE
	.align		4
.L_3:
        /*000c*/ 	.byte	0x04, 0x12
        /*000e*/ 	.short	(.L_5 - .L_4)
	.align		4
.L_4:
        /*0010*/ 	.word	index@(triton_poi_fused__native_batch_norm_legit_no_training_convolution_relu_49)
        /*0014*/ 	.word	0x00000000


	//----- nvinfo : EIATTR_FRAME_SIZE
	.align		4
.L_5:
        /*0018*/ 	.byte	0x04, 0x11
        /*001a*/ 	.short	(.L_7 - .L_6)
	.align		4
.L_6:
        /*001c*/ 	.word	index@(triton_poi_fused__native_batch_norm_legit_no_training_convolution_relu_49)
        /*0020*/ 	.word	0x00000000


	//----- nvinfo : EIATTR_MIN_STACK_SIZE
	.align		4
.L_7:
        /*0024*/ 	.byte	0x04, 0x12
        /*0026*/ 	.short	(.L_9 - .L_8)
	.align		4
.L_8:
        /*0028*/ 	.word	index@(triton_poi_fused__native_batch_norm_legit_no_training_convolution_relu_49)
        /*002c*/ 	.word	0x00000000
.L_9:


//--------------------- .nv.info.triton_poi_fused__native_batch_norm_legit_no_training_convolution_relu_49 --------------------------
	.section	.nv.info.triton_poi_fused__native_batch_norm_legit_no_training_convolution_relu_49,"",@"SHT_CUDA_INFO"
	.sectionflags	@""
	.align	4


	//----- nvinfo : EIATTR_CUDA_API_VERSION
	.align		4
        /*0000*/ 	.byte	0x04, 0x37
        /*0002*/ 	.short	(.L_11 - .L_10)
.L_10:
        /*0004*/ 	.word	0x0000007c


	//----- nvinfo : EIATTR_KPARAM_INFO
	.align		4
.L_11:
        /*0008*/ 	.byte	0x04, 0x17
        /*000a*/ 	.short	(.L_13 - .L_12)
.L_12:
        /*000c*/ 	.word	0x00000000
        /*0010*/ 	.short	0x0007
        /*0012*/ 	.short	0x0038
        /*0014*/ 	.byte	0x00, 0xf0, 0x11, 0x00


	//----- nvinfo : EIATTR_KPARAM_INFO
	.align		4
.L_13:
        /*0018*/ 	.byte	0x04, 0x17
        /*001a*/ 	.short	(.L_15 - .L_14)
.L_14:
        /*001c*/ 	.word	0x00000000
        /*0020*/ 	.short	0x0006
        /*0022*/ 	.short	0x0030
        /*0024*/ 	.byte	0x00, 0xf4, 0x21, 0x00


	//----- nvinfo : EIATTR_KPARAM_INFO
	.align		4
.L_15:
        /*0028*/ 	.byte	0x04, 0x17
        /*002a*/ 	.short	(.L_17 - .L_16)
.L_16:
        /*002c*/ 	.word	0x00000000
        /*0030*/ 	.short	0x0005
        /*0032*/ 	.short	0x0028
        /*0034*/ 	.byte	0x00, 0xf4, 0x21, 0x00


	//----- nvinfo : EIATTR_KPARAM_INFO
	.align		4
.L_17:
        /*0038*/ 	.byte	0x04, 0x17
        /*003a*/ 	.short	(.L_19 - .L_18)
.L_18:
        /*003c*/ 	.word	0x00000000
        /*0040*/ 	.short	0x0004
        /*0042*/ 	.short	0x0020
        /*0044*/ 	.byte	0x00, 0xf4, 0x21, 0x00


	//----- nvinfo : EIATTR_KPARAM_INFO
	.align		4
.L_19:
        /*0048*/ 	.byte	0x04, 0x17
        /*004a*/ 	.short	(.L_21 - .L_20)
.L_20:
        /*004c*/ 	.word	0x00000000
        /*0050*/ 	.short	0x0003
        /*0052*/ 	.short	0x0018
        /*0054*/ 	.byte	0x00, 0xf4, 0x21, 0x00


	//----- nvinfo : EIATTR_KPARAM_INFO
	.align		4
.L_21:
        /*0058*/ 	.byte	0x04, 0x17
        /*005a*/ 	.short	(.L_23 - .L_22)
.L_22:
        /*005c*/ 	.word	0x00000000
        /*0060*/ 	.short	0x0002
        /*0062*/ 	.short	0x0010
        /*0064*/ 	.byte	0x00, 0xf4, 0x21, 0x00


	//----- nvinfo : EIATTR_KPARAM_INFO
	.align		4
.L_23:
        /*0068*/ 	.byte	0x04, 0x17
        /*006a*/ 	.short	(.L_25 - .L_24)
.L_24:
        /*006c*/ 	.word	0x00000000
        /*0070*/ 	.short	0x0001
        /*0072*/ 	.short	0x0008
        /*0074*/ 	.byte	0x00, 0xf4, 0x21, 0x00


	//----- nvinfo : EIATTR_KPARAM_INFO
	.align		4
.L_25:
        /*0078*/ 	.byte	0x04, 0x17
        /*007a*/ 	.short	(.L_27 - .L_26)
.L_26:
        /*007c*/ 	.word	0x00000000
        /*0080*/ 	.short	0x0000
        /*0082*/ 	.short	0x0000
        /*0084*/ 	.byte	0x00, 0xf4, 0x21, 0x00


	//----- nvinfo : EIATTR_SPARSE_MMA_MASK
	.align		4
.L_27:
        /*0088*/ 	.byte	0x03, 0x50
        /*008a*/ 	.short	0x0000


	//----- nvinfo : EIATTR_MAXREG_COUNT
	.align		4
        /*008c*/ 	.byte	0x03, 0x1b
        /*008e*/ 	.short	0x00ff


	//----- nvinfo : EIATTR_EXIT_INSTR_OFFSETS
	.align		4
        /*0090*/ 	.byte	0x04, 0x1c
        /*0092*/ 	.short	(.L_29 - .L_28)


	//   ....[0]....
.L_28:
        /*0094*/ 	.word	0x00000350


	//----- nvinfo : EIATTR_REQNTID
	.align		4
.L_29:
        /*0098*/ 	.byte	0x04, 0x10
        /*009a*/ 	.short	(.L_31 - .L_30)
.L_30:
        /*009c*/ 	.word	0x00000080
        /*00a0*/ 	.word	0x00000001
        /*00a4*/ 	.word	0x00000001


	//----- nvinfo : EIATTR_CBANK_PARAM_SIZE
	.align		4
.L_31:
        /*00a8*/ 	.byte	0x03, 0x19
        /*00aa*/ 	.short	0x003c


	//----- nvinfo : EIATTR_PARAM_CBANK
	.align		4
        /*00ac*/ 	.byte	0x04, 0x0a
        /*00ae*/ 	.short	(.L_33 - .L_32)
	.align		4
.L_32:
        /*00b0*/ 	.word	index@(.nv.constant0.triton_poi_fused__native_batch_norm_legit_no_training_convolution_relu_49)
        /*00b4*/ 	.short	0x0210
        /*00b6*/ 	.short	0x003c


	//----- nvinfo : EIATTR_SW_WAR
	.align		4
.L_33:
        /*00b8*/ 	.byte	0x04, 0x36
        /*00ba*/ 	.short	(.L_35 - .L_34)
.L_34:
        /*00bc*/ 	.word	0x00000008
.L_35:


//--------------------- .nv.callgraph             --------------------------
	.section	.nv.callgraph,"",@"SHT_CUDA_CALLGRAPH"
	.align	4
	.sectionentsize	8
	.align		4
        /*0000*/ 	.word	0x00000000
	.align		4
        /*0004*/ 	.word	0xffffffff
	.align		4
        /*0008*/ 	.word	0x00000000
	.align		4
        /*000c*/ 	.word	0xfffffffe
	.align		4
        /*0010*/ 	.word	0x00000000
	.align		4
        /*0014*/ 	.word	0xfffffffd
	.align		4
        /*0018*/ 	.word	0x00000000
	.align		4
        /*001c*/ 	.word	0xfffffffc


//--------------------- .nv.constant4             --------------------------
	.section	.nv.constant4,"a",@progbits
	.align	8
	.align		8
.nv.constant4:
        /*0000*/ 	.dword	_$_str
	.align		8
        /*0008*/ 	.dword	_$_str_$_2


//--------------------- .text.triton_poi_fused__native_batch_norm_legit_no_training_convolution_relu_49 --------------------------
	.section	.text.triton_poi_fused__native_batch_norm_legit_no_training_convolution_relu_49,"ax",@progbits
	.align	128
        .global         triton_poi_fused__native_batch_norm_legit_no_training_convolution_relu_49
        .type           triton_poi_fused__native_batch_norm_legit_no_training_convolution_relu_49,@function
        .size           triton_poi_fused__native_batch_norm_legit_no_training_convolution_relu_49,(.L_x_1 - triton_poi_fused__native_batch_norm_legit_no_training_convolution_relu_49)
        .other          triton_poi_fused__native_batch_norm_legit_no_training_convolution_relu_49,@"STO_CUDA_ENTRY STV_DEFAULT"
triton_poi_fused__native_batch_norm_legit_no_training_convolution_relu_49:
.text.triton_poi_fused__native_batch_norm_legit_no_training_convolution_relu_49:
[----:B------:R-:W-:Y:S01]  /*0000*/  LDC R1, c[0x0][0x28] ;  /* 0x00000a00ff017b82 */ /* 0x000fe20000000800 */
[----:B------:R-:W1:Y:S07]  /*0010*/  S2R R0, SR_TID.X ;  /* 0x0000000000007919 */ /* 0x000e6e0000002100 */
[----:B------:R-:W2:Y:S01]  /*0020*/  LDC.64 R10, c[0x0][0x228] ;  /* 0x00008a00ff0a7b82 */ /* 0x000ea20000000a00 */
[----:B------:R-:W-:Y:S01]  /*0030*/  ULDC.64 UR4, c[0x0][0x208] ;  /* 0x0000820000047ab9 */ /* 0x000fe20000000a00 */
[----:B------:R-:W3:Y:S06]  /*0040*/  S2R R3, SR_CTAID.X ;  /* 0x0000000000037919 */ /* 0x000eec0000002500 */
[----:B------:R-:W4:Y:S08]  /*0050*/  LDC.64 R6, c[0x0][0x218] ;  /* 0x00008600ff067b82 */ /* 0x000f300000000a00 */
[----:B------:R-:W5:Y:S08]  /*0060*/  LDC.64 R8, c[0x0][0x220] ;  /* 0x00008800ff087b82 */ /* 0x000f700000000a00 */
[----:B------:R-:W5:Y:S01]  /*0070*/  LDC.64 R12, c[0x0][0x230] ;  /* 0x00008c00ff0c7b82 */ /* 0x000f620000000a00 */
[----:B-1----:R-:W-:-:S07]  /*0080*/  LOP3.LUT R0, R0, 0x7f, RZ, 0xc0, !PT ;  /* 0x0000007f00007812 */ /* 0x002fce00078ec0ff */
[----:B------:R-:W1:Y:S01]  /*0090*/  LDC.64 R4, c[0x0][0x238] ;  /* 0x00008e00ff047b82 */ /* 0x000e620000000a00 */
[----:B---3--:R-:W-:Y:S02]  /*00a0*/  SHF.R.S32.HI R2, RZ, 0x18, R3 ;  /* 0x00000018ff027819 */ /* 0x008fe40000011403 */
[----:B------:R-:W-:Y:S02]  /*00b0*/  LEA R0, R3, R0, 0x7 ;  /* 0x0000000003007211 */ /* 0x000fe400078e38ff */
[----:B------:R-:W-:-:S04]  /*00c0*/  SGXT R3, R2, 0x1 ;  /* 0x000000010203781a */ /* 0x000fc80000000200 */
[----:B------:R-:W-:-:S04]  /*00d0*/  LEA.HI R3, R3, R0, RZ, 0x4 ;  /* 0x0000000003037211 */ /* 0x000fc800078f20ff */
[--C-:B------:R-:W-:Y:S02]  /*00e0*/  SHF.R.S32.HI R2, RZ, 0x4, R3.reuse ;  /* 0x00000004ff027819 */ /* 0x100fe40000011403 */
[----:B------:R-:W-:-:S04]  /*00f0*/  SHF.R.S32.HI R3, RZ, 0x1f, R3 ;  /* 0x0000001fff037819 */ /* 0x000fc80000011403 */
[----:B------:R-:W-:-:S04]  /*0100*/  LEA.HI R3, R3, R2, RZ, 0x6 ;  /* 0x0000000203037211 */ /* 0x000fc800078f30ff */
[----:B------:R-:W-:-:S04]  /*0110*/  LOP3.LUT R3, R3, 0xffffffc0, RZ, 0xc0, !PT ;  /* 0xffffffc003037812 */ /* 0x000fc800078ec0ff */
[----:B------:R-:W-:Y:S02]  /*0120*/  IADD3 R15, R2, -R3, RZ ;  /* 0x80000003020f7210 */ /* 0x000fe40007ffe0ff */
[----:B------:R-:W3:Y:S03]  /*0130*/  LDC.64 R2, c[0x0][0x210] ;  /* 0x00008400ff027b82 */ /* 0x000ee60000000a00 */
[----:B--2---:R-:W-:-:S05]  /*0140*/  IMAD.WIDE R10, R15, 0x4, R10 ;  /* 0x000000040f0a7825 */ /* 0x004fca00078e020a */
[----:B------:R2:W2:Y:S01]  /*0150*/  LDG.E.EL R16, desc[UR4][R10.64] ;  /* 0x000000040a107981 */ /* 0x0004a2000c2e1900 */
[----:B----4-:R-:W-:-:S04]  /*0160*/  IMAD.WIDE R6, R15, 0x4, R6 ;  /* 0x000000040f067825 */ /* 0x010fc800078e0206 */
[C---:B-----5:R-:W-:Y:S02]  /*0170*/  IMAD.WIDE R8, R15.reuse, 0x4, R8 ;  /* 0x000000040f087825 */ /* 0x060fe400078e0208 */
[----:B------:R4:W5:Y:S02]  /*0180*/  LDG.E.EL R7, desc[UR4][R6.64] ;  /* 0x0000000406077981 */ /* 0x000964000c2e1900 */
[----:B---3--:R-:W-:Y:S02]  /*0190*/  IMAD.WIDE R2, R0, 0x4, R2 ;  /* 0x0000000400027825 */ /* 0x008fe400078e0202 */
[----:B------:R-:W3:Y:S04]  /*01a0*/  LDG.E.EL R8, desc[UR4][R8.64] ;  /* 0x0000000408087981 */ /* 0x000ee8000c2e1900 */
[----:B------:R-:W5:Y:S01]  /*01b0*/  LDG.E R14, desc[UR4][R2.64] ;  /* 0x00000004020e7981 */ /* 0x000f62000c1e1900 */
[----:B0-2---:R-:W-:-:S04]  /*01c0*/  IMAD.WIDE R10, R15, 0x4, R12 ;  /* 0x000000040f0a7825 */ /* 0x005fc800078e020c */
[----:B-1----:R-:W-:Y:S02]  /*01d0*/  IMAD.WIDE R12, R15, 0x4, R4 ;  /* 0x000000040f0c7825 */ /* 0x002fe400078e0204 */
[----:B------:R-:W2:Y:S01]  /*01e0*/  LDG.E.EL R10, desc[UR4][R10.64] ;  /* 0x000000040a0a7981 */ /* 0x000ea2000c2e1900 */
[----:B----4-:R-:W-:Y:S01]  /*01f0*/  HFMA2.MMA R6, -RZ, RZ, 1.625, 0 ;  /* 0x3e800000ff067435 */ /* 0x010fe200000001ff */
[----:B------:R-:W0:Y:S02]  /*0200*/  LDC.64 R4, c[0x0][0x240] ;  /* 0x00009000ff047b82 */ /* 0x000e240000000a00 */
[----:B------:R-:W2:Y:S01]  /*0210*/  LDG.E.EL R13, desc[UR4][R12.64] ;  /* 0x000000040c0d7981 */ /* 0x000ea2000c2e1900 */
[----:B0-----:R-:W-:-:S04]  /*0220*/  IMAD.WIDE R4, R0, 0x4, R4 ;  /* 0x0000000400047825 */ /* 0x001fc800078e0204 */
[----:B------:R-:W-:-:S04]  /*0230*/  FADD R16, R16, 9.9999997473787516356e-06 ;  /* 0x3727c5ac10107421 */ /* 0x000fc80000000000 */
[----:B------:R-:W0:Y:S02]  /*0240*/  MUFU.SQRT R15, R16 ;  /* 0x00000010000f7308 */ /* 0x000e240000002000 */
[C---:B0-----:R-:W-:Y:S02]  /*0250*/  FSETP.GT.AND P0, PT, R15.reuse, 8.50705917302346158658e+37, PT ;  /* 0x7e8000000f00780b */ /* 0x041fe40003f04000 */
[----:B------:R-:W-:-:S11]  /*0260*/  FSETP.GEU.AND P1, PT, R15, 1.175494350822287508e-38, PT ;  /* 0x008000000f00780b */ /* 0x000fd60003f2e000 */
[----:B------:R-:W-:-:S04]  /*0270*/  @P0 FMUL R15, R15, 0.25 ;  /* 0x3e8000000f0f0820 */ /* 0x000fc80000400000 */
[----:B------:R-:W-:-:S06]  /*0280*/  @!P1 FMUL R15, R15, 16777216 ;  /* 0x4b8000000f0f9820 */ /* 0x000fcc0000400000 */
[----:B------:R-:W0:Y:S01]  /*0290*/  MUFU.RCP R15, R15 ;  /* 0x0000000f000f7308 */ /* 0x000e220000001000 */
[----:B------:R-:W-:Y:S01]  /*02a0*/  FSEL R6, R6, 1, P0 ;  /* 0x3f80000006067808 */ /* 0x000fe20000000000 */
[----:B-----5:R-:W-:-:S04]  /*02b0*/  FADD R7, R14, R7 ;  /* 0x000000070e077221 */ /* 0x020fc80000000000 */
[----:B------:R-:W-:Y:S01]  /*02c0*/  @!P1 FMUL R6, R6, 16777216 ;  /* 0x4b80000006069820 */ /* 0x000fe20000400000 */
[----:B---3--:R-:W-:-:S03]  /*02d0*/  FADD R8, -R8, R7 ;  /* 0x0000000708087221 */ /* 0x008fc60000000100 */
[----:B0-----:R-:W-:-:S04]  /*02e0*/  FMUL R9, R15, R6 ;  /* 0x000000060f097220 */ /* 0x001fc80000400000 */
[----:B------:R-:W-:-:S04]  /*02f0*/  FMUL R8, R8, R9 ;  /* 0x0000000908087220 */ /* 0x000fc80000400000 */
[----:B--2---:R-:W-:-:S05]  /*0300*/  FFMA R8, R10, R8, R13 ;  /* 0x000000080a087223 */ /* 0x004fca000000000d */
[----:B------:R-:W-:-:S04]  /*0310*/  FSETP.GEU.AND P0, PT, R8, RZ, PT ;  /* 0x000000ff0800720b */ /* 0x000fc80003f0e000 */
[----:B------:R-:W-:Y:S01]  /*0320*/  FSEL R9, R8, RZ, P0 ;  /* 0x000000ff08097208 */ /* 0x000fe20000000000 */
[----:B------:R-:W-:Y:S04]  /*0330*/  STG.E desc[UR4][R2.64], R7 ;  /* 0x0000000702007986 */ /* 0x000fe8000c101904 */
[----:B------:R-:W-:Y:S01]  /*0340*/  STG.E desc[UR4][R4.64], R9 ;  /* 0x0000000904007986 */ /* 0x000fe2000c101904 */
[----:B------:R-:W-:Y:S05]  /*0350*/  EXIT ;  /* 0x000000000000794d */ /* 0x000fea0003800000 */
.L_x_0:
[----:B------:R-:W-:-:S00]  /*0360*/  BRA `(.L_x_0) ;  /* 0xfffffffc00fc7947 */ /* 0x000fc0000383ffff */
[----:B------:R-:W-:-:S00]  /*0370*/  NOP ;  /* 0x0000000000007918 */ /* 0x000fc00000000000 */
        /* <DEDUP_REMOVED lines=8> */
.L_x_1:


//--------------------- .nv.global.init           --------------------------
	.section	.nv.global.init,"aw",@progbits
.nv.global.init:
	.type		_$_str,@object
	.size		_$_str,(_$_str_$_2 - _$_str)
_$_str:
        /*0000*/ 	.byte	0x5f, 0x5f, 0x43, 0x55, 0x44, 0x41, 0x5f, 0x46, 0x54, 0x5a, 0x00
	.type		_$_str_$_2,@object
	.size		_$_str_$_2,(.L_1 - _$_str_$_2)
_$_str_$_2:
        /*000b*/ 	.byte	0x5f, 0x5f, 0x43, 0x55, 0x44, 0x41, 0x5f, 0x50, 0x52, 0x45, 0x43, 0x5f, 0x53, 0x51, 0x52, 0x54
        /*001b*/ 	.byte	0x00
.L_1:


//--------------------- .nv.constant0.triton_poi_fused__native_batch_norm_legit_no_training_convolution_relu_49 --------------------------
	.section	.nv.constant0.triton_poi_fused__native_batch_norm_legit_no_training_convolution_relu_49,"a",@progbits
	.sectionflags	@""
	.align	4
.nv.constant0.triton_poi_fused__native_batch_norm_legit_no_training_convolution_relu_49:
	.zero		588
